	.headerflags	@"EF_CUDA_TEXMODE_UNIFIED EF_CUDA_64BIT_ADDRESS EF_CUDA_ACCELERATORS EF_CUDA_SM90 EF_CUDA_VIRTUAL_SM(EF_CUDA_SM90)"
	.elftype	@"ET_EXEC"


//--------------------- .nv.info                  --------------------------
	.section	.nv.info,"",@"SHT_CUDA_INFO"
	.align	4


	//----- nvinfo : EIATTR_REGCOUNT
	.align		4
        /*0000*/ 	.byte	0x04, 0x2f
        /*0002*/ 	.short	(.L_1 - .L_0)
	.align		4
.L_0:
        /*0004*/ 	.word	index@(triton_poi_fused_add_clamp_11)
        /*0008*/ 	.word	0x00000008


	//----- nvinfo : EIATTR_MIN_STACK_SIZE
	.align		4
.L_1:
        /*000c*/ 	.byte	0x04, 0x12
        /*000e*/ 	.short	(.L_3 - .L_2)
	.align		4
.L_2:
        /*0010*/ 	.word	index@(triton_poi_fused_add_clamp_11)
        /*0014*/ 	.word	0x00000000


	//----- nvinfo : EIATTR_FRAME_SIZE
	.align		4
.L_3:
        /*0018*/ 	.byte	0x04, 0x11
        /*001a*/ 	.short	(.L_5 - .L_4)
	.align		4
.L_4:
        /*001c*/ 	.word	index@(triton_poi_fused_add_clamp_11)
        /*0020*/ 	.word	0x00000000


	//----- nvinfo : EIATTR_MIN_STACK_SIZE
	.align		4
.L_5:
        /*0024*/ 	.byte	0x04, 0x12
        /*0026*/ 	.short	(.L_7 - .L_6)
	.align		4
.L_6:
        /*0028*/ 	.word	index@(triton_poi_fused_add_clamp_11)
        /*002c*/ 	.word	0x00000000
.L_7:


//--------------------- .nv.info.triton_poi_fused_add_clamp_11 --------------------------
	.section	.nv.info.triton_poi_fused_add_clamp_11,"",@"SHT_CUDA_INFO"
	.sectionflags	@""
	.align	4


	//----- nvinfo : EIATTR_CUDA_API_VERSION
	.align		4
        /*0000*/ 	.byte	0x04, 0x37
        /*0002*/ 	.short	(.L_9 - .L_8)
.L_8:
        /*0004*/ 	.word	0x0000007c


	//----- nvinfo : EIATTR_KPARAM_INFO
	.align		4
.L_9:
        /*0008*/ 	.byte	0x04, 0x17
        /*000a*/ 	.short	(.L_11 - .L_10)
.L_10:
        /*000c*/ 	.word	0x00000000
        /*0010*/ 	.short	0x0001
        /*0012*/ 	.short	0x0008
        /*0014*/ 	.byte	0x00, 0xf0, 0x11, 0x00


	//----- nvinfo : EIATTR_KPARAM_INFO
	.align		4
.L_11:
        /*0018*/ 	.byte	0x04, 0x17
        /*001a*/ 	.short	(.L_13 - .L_12)
.L_12:
        /*001c*/ 	.word	0x00000000
        /*0020*/ 	.short	0x0000
        /*0022*/ 	.short	0x0000
        /*0024*/ 	.byte	0x00, 0xf4, 0x21, 0x00


	//----- nvinfo : EIATTR_SPARSE_MMA_MASK
	.align		4
.L_13:
        /*0028*/ 	.byte	0x03, 0x50
        /*002a*/ 	.short	0x0000


	//----- nvinfo : EIATTR_MAXREG_COUNT
	.align		4
        /*002c*/ 	.byte	0x03, 0x1b
        /*002e*/ 	.short	0x00ff


	//----- nvinfo : EIATTR_EXIT_INSTR_OFFSETS
	.align		4
        /*0030*/ 	.byte	0x04, 0x1c
        /*0032*/ 	.short	(.L_15 - .L_14)


	//   ....[0]....
.L_14:
        /*0034*/ 	.word	0x00000100


	//   ....[1]....
        /*0038*/ 	.word	0x00000130


	//----- nvinfo : EIATTR_REQNTID
	.align		4
.L_15:
        /*003c*/ 	.byte	0x04, 0x10
        /*003e*/ 	.short	(.L_17 - .L_16)
.L_16:
        /*0040*/ 	.word	0x00000020
        /*0044*/ 	.word	0x00000001
        /*0048*/ 	.word	0x00000001


	//----- nvinfo : EIATTR_CBANK_PARAM_SIZE
	.align		4
.L_17:
        /*004c*/ 	.byte	0x03, 0x19
        /*004e*/ 	.short	0x000c


	//----- nvinfo : EIATTR_PARAM_CBANK
	.align		4
        /*0050*/ 	.byte	0x04, 0x0a
        /*0052*/ 	.short	(.L_19 - .L_18)
	.align		4
.L_18:
        /*0054*/ 	.word	index@(.nv.constant0.triton_poi_fused_add_clamp_11)
        /*0058*/ 	.short	0x0210
        /*005a*/ 	.short	0x000c


	//----- nvinfo : EIATTR_SW_WAR
	.align		4
.L_19:
        /*005c*/ 	.byte	0x04, 0x36
        /*005e*/ 	.short	(.L_21 - .L_20)
.L_20:
        /*0060*/ 	.word	0x00000008
.L_21:


//--------------------- .nv.callgraph             --------------------------
	.section	.nv.callgraph,"",@"SHT_CUDA_CALLGRAPH"
	.align	4
	.sectionentsize	8
	.align		4
        /*0000*/ 	.word	0x00000000
	.align		4
        /*0004*/ 	.word	0xffffffff
	.align		4
        /*0008*/ 	.word	0x00000000
	.align		4
        /*000c*/ 	.word	0xfffffffe
	.align		4
        /*0010*/ 	.word	0x00000000
	.align		4
        /*0014*/ 	.word	0xfffffffd
	.align		4
        /*0018*/ 	.word	0x00000000
	.align		4
        /*001c*/ 	.word	0xfffffffc


//--------------------- .text.triton_poi_fused_add_clamp_11 --------------------------
	.section	.text.triton_poi_fused_add_clamp_11,"ax",@progbits
	.align	128
        .global         triton_poi_fused_add_clamp_11
        .type           triton_poi_fused_add_clamp_11,@function
        .size           triton_poi_fused_add_clamp_11,(.L_x_1 - triton_poi_fused_add_clamp_11)
        .other          triton_poi_fused_add_clamp_11,@"STO_CUDA_ENTRY STV_DEFAULT"
triton_poi_fused_add_clamp_11:
.text.triton_poi_fused_add_clamp_11:
[----:B------:R-:W0:Y:S02]  /*0000*/  LDC R1, c[0x0][0x28] ;  /* 0x00000a00ff017b82 */ /* 0x000e240000000800 */
[----:B------:R-:W1:Y:S01]  /*0010*/  S2R R2, SR_TID.X ;  /* 0x0000000000027919 */ /* 0x000e620000002100 */
[----:B------:R-:W2:Y:S01]  /*0020*/  LDC.64 R4, c[0x0][0x210] ;  /* 0x00008400ff047b82 */ /* 0x000ea20000000a00 */
[----:B------:R-:W3:Y:S01]  /*0030*/  S2R R3, SR_CTAID.X ;  /* 0x0000000000037919 */ /* 0x000ee20000002500 */
[C---:B-1----:R-:W-:Y:S02]  /*0040*/  LOP3.LUT R0, R2.reuse, 0x3, RZ, 0xc0, !PT ;  /* 0x0000000302007812 */ /* 0x042fe400078ec0ff */
[----:B------:R-:W-:-:S03]  /*0050*/  LOP3.LUT P0, RZ, R2, 0x1c, RZ, 0xc0, !PT ;  /* 0x0000001c02ff7812 */ /* 0x000fc6000780c0ff */
[----:B---3--:R-:W-:-:S04]  /*0060*/  IMAD R3, R3, 0x4, R0 ;  /* 0x0000000403037824 */ /* 0x008fc800078e0200 */
[C---:B--2---:R-:W-:Y:S01]  /*0070*/  IMAD.WIDE R4, R3.reuse, 0x8, R4 ;  /* 0x0000000803047825 */ /* 0x044fe200078e0204 */
[----:B------:R-:W-:Y:S02]  /*0080*/  I2FP.F32.S32 R0, R3 ;  /* 0x0000000300007245 */ /* 0x000fe40000201400 */
[----:B------:R-:W-:-:S03]  /*0090*/  ISETP.LT.AND P0, PT, R3, 0x4, !P0 ;  /* 0x000000040300780c */ /* 0x000fc60004701270 */
[----:B------:R-:W-:-:S05]  /*00a0*/  FMUL R0, R0, 0.6666666865348815918 ;  /* 0x3f2aaaab00007820 */ /* 0x000fca0000400000 */
[----:B------:R-:W-:-:S06]  /*00b0*/  FMNMX R0, RZ, R0, !PT ;  /* 0x00000000ff007209 */ /* 0x000fcc0007800000 */
[----:B------:R-:W1:Y:S02]  /*00c0*/  F2I.TRUNC.NTZ R0, R0 ;  /* 0x0000000000007305 */ /* 0x000e64000020f100 */
[----:B-1----:R-:W-:-:S05]  /*00d0*/  VIMNMX R2, R0, 0x1, PT ;  /* 0x0000000100027848 */ /* 0x002fca0003fe0100 */
[----:B------:R-:W-:-:S05]  /*00e0*/  VIADD R2, R2, 0x1 ;  /* 0x0000000102027836 */ /* 0x000fca0000000000 */
[----:B------:R-:W-:Y:S01]  /*00f0*/  SHF.R.S32.HI R3, RZ, 0x1f, R2 ;  /* 0x0000001fff037819 */ /* 0x000fe20000011402 */
[----:B------:R-:W-:Y:S06]  /*0100*/  @!P0 EXIT ;  /* 0x000000000000894d */ /* 0x000fec0003800000 */
[----:B------:R-:W-:Y:S02]  /*0110*/  ULDC.64 UR4, c[0x0][0x208] ;  /* 0x0000820000047ab9 */ /* 0x000fe40000000a00 */
[----:B------:R-:W-:Y:S01]  /*0120*/  STG.E.64 desc[UR4][R4.64], R2 ;  /* 0x0000000204007986 */ /* 0x000fe2000c101b04 */
[----:B------:R-:W-:Y:S05]  /*0130*/  EXIT ;  /* 0x000000000000794d */ /* 0x000fea0003800000 */
.L_x_0:
[----:B------:R-:W-:-:S00]  /*0140*/  BRA `(.L_x_0) ;  /* 0xfffffffc00fc7947 */ /* 0x000fc0000383ffff */
[----:B------:R-:W-:-:S00]  /*0150*/  NOP ;  /* 0x0000000000007918 */ /* 0x000fc00000000000 */
        /* <DEDUP_REMOVED lines=10> */
.L_x_1:


//--------------------- .nv.constant0.triton_poi_fused_add_clamp_11 --------------------------
	.section	.nv.constant0.triton_poi_fused_add_clamp_11,"a",@progbits
	.sectionflags	@""
	.align	4
.nv.constant0.triton_poi_fused_add_clamp_11:
	.zero		540
